//
// Generated by NVIDIA NVVM Compiler
//
// Compiler Build ID: CL-36424714
// Cuda compilation tools, release 13.0, V13.0.88
// Based on NVVM 20.0.0
//

.version 9.0
.target sm_100
.address_size 64

	// .globl	_Z8helloGPUv
.extern .func  (.param .b32 func_retval0) vprintf
(
	.param .b64 vprintf_param_0,
	.param .b64 vprintf_param_1
)
;
.global .align 1 .b8 $str[16] = {72, 101, 108, 108, 111, 32, 119, 111, 114, 108, 100, 33, 33, 33, 10};

.visible .entry _Z8helloGPUv()
{
	.reg .b32 	%r<3>;
	.reg .b64 	%rd<3>;

	mov.u64 	%rd1, $str;
	cvta.global.u64 	%rd2, %rd1;
	{ // callseq 0, 0
	.param .b64 param0;
	st.param.b64 	[param0], %rd2;
	.param .b64 param1;
	st.param.b64 	[param1], 0;
	.param .b32 retval0;
	call.uni (retval0), 
	vprintf, 
	(
	param0, 
	param1
	);
	ld.param.b32 	%r1, [retval0];
	} // callseq 0
	ret;

}


// ===== COMPILED SASS (sm_100) =====

	.target	sm_100

	.elftype	@"ET_EXEC"


//--------------------- .note.nv.tkinfo           --------------------------
	.section	.note.nv.tkinfo,"",@"SHT_NOTE"
	.sectionflags	@"SHF_NOTE_NV_TKINFO"
	.tkinfo
        /*0018*/ 	.word	0x00000002
        /*0030*/ 	.string	""
        /*0030*/ 	.string	"ptxas"
        /*0030*/ 	.string	"Cuda compilation tools, release 13.0, V13.0.88"
        /*0030*/ 	.string	"Build cuda_13.0.r13.0/compiler.36424714_0"
        /*0030*/ 	.string	"-arch sm_100 -m 64 "



//--------------------- .note.nv.cuinfo           --------------------------
	.section	.note.nv.cuinfo,"",@"SHT_NOTE"
	.sectionflags	@"SHF_NOTE_NV_CUINFO"
        /*0018*/ 	.short	0x0002
        /*001a*/ 	.short	0x0064
        /*001c*/ 	.short	0x0082
	.zero		2


//--------------------- .nv.info                  --------------------------
	.section	.nv.info,"",@"SHT_CUDA_INFO"
	.align	4


	//----- nvinfo : EIATTR_REGCOUNT
	.align		4
        /*0000*/ 	.byte	0x04, 0x2f
        /*0002*/ 	.short	(.L_2 - .L_1)
	.align		4
.L_1:
        /*0004*/ 	.word	index@(_Z8helloGPUv)
        /*0008*/ 	.word	0x00000018


	//----- nvinfo : EIATTR_FRAME_SIZE
	.align		4
.L_2:
        /*000c*/ 	.byte	0x04, 0x11
        /*000e*/ 	.short	(.L_4 - .L_3)
	.align		4
.L_3:
        /*0010*/ 	.word	index@(_Z8helloGPUv)
        /*0014*/ 	.word	0x00000000


	//----- nvinfo : EIATTR_MIN_STACK_SIZE
	.align		4
.L_4:
        /*0018*/ 	.byte	0x04, 0x12
        /*001a*/ 	.short	(.L_6 - .L_5)
	.align		4
.L_5:
        /*001c*/ 	.word	index@(_Z8helloGPUv)
        /*0020*/ 	.word	0x00000000
.L_6:


//--------------------- .nv.compat                --------------------------
	.section	.nv.compat,"",@"SHT_CUDA_COMPAT_INFO"
	.align	4
        /*0000*/ 	.byte	0x02, 0x09, 0x00, 0x00, 0x02, 0x02, 0x01, 0x00, 0x02, 0x05, 0x05, 0x00, 0x03, 0x07, 0x01, 0x01
        /*0010*/ 	.byte	0x02, 0x03, 0x00, 0x00, 0x02, 0x06, 0x01, 0x00, 0x04, 0x0b, 0x08, 0x00, 0x09, 0x00, 0x00, 0x00
        /*0020*/ 	.byte	0x00, 0x00, 0x00, 0x00


//--------------------- .nv.info._Z8helloGPUv     --------------------------
	.section	.nv.info._Z8helloGPUv,"",@"SHT_CUDA_INFO"
	.sectionflags	@""
	.align	4


	//----- nvinfo : EIATTR_CUDA_API_VERSION
	.align		4
        /*0000*/ 	.byte	0x04, 0x37
        /*0002*/ 	.short	(.L_8 - .L_7)
.L_7:
        /*0004*/ 	.word	0x00000082


	//----- nvinfo : EIATTR_SPARSE_MMA_MASK
	.align		4
.L_8:
        /*0008*/ 	.byte	0x03, 0x50
        /*000a*/ 	.short	0x0000


	//----- nvinfo : EIATTR_MAXREG_COUNT
	.align		4
        /*000c*/ 	.byte	0x03, 0x1b
        /*000e*/ 	.short	0x00ff


	//----- nvinfo : EIATTR_EXTERNS
	.align		4
        /*0010*/ 	.byte	0x04, 0x0f
        /*0012*/ 	.short	(.L_10 - .L_9)


	//   ....[0]....
	.align		4
.L_9:
        /*0014*/ 	.word	index@(vprintf)


	//----- nvinfo : EIATTR_MERCURY_ISA_VERSION
	.align		4
.L_10:
        /*0018*/ 	.byte	0x03, 0x5f
        /*001a*/ 	.short	0x0101


	//----- nvinfo : EIATTR_VRC_CTA_INIT_COUNT
	.align		4
        /*001c*/ 	.byte	0x02, 0x4a
	.zero		1
	.zero		1


	//----- nvinfo : EIATTR_SYSCALL_OFFSETS
	.align		4
        /*0020*/ 	.byte	0x04, 0x46
        /*0022*/ 	.short	(.L_12 - .L_11)


	//   ....[0]....
.L_11:
        /*0024*/ 	.word	0x00000080


	//----- nvinfo : EIATTR_EXIT_INSTR_OFFSETS
	.align		4
.L_12:
        /*0028*/ 	.byte	0x04, 0x1c
        /*002a*/ 	.short	(.L_14 - .L_13)


	//   ....[0]....
.L_13:
        /*002c*/ 	.word	0x00000090


	//----- nvinfo : EIATTR_SW_WAR
	.align		4
.L_14:
        /*0030*/ 	.byte	0x04, 0x36
        /*0032*/ 	.short	(.L_16 - .L_15)
.L_15:
        /*0034*/ 	.word	0x00000008
.L_16:


//--------------------- .nv.callgraph             --------------------------
	.section	.nv.callgraph,"",@"SHT_CUDA_CALLGRAPH"
	.align	4
	.sectionentsize	8
	.align		4
        /*0000*/ 	.word	0x00000000
	.align		4
        /*0004*/ 	.word	0xffffffff
	.align		4
        /*0008*/ 	.word	index@(_Z8helloGPUv)
	.align		4
        /*000c*/ 	.word	index@(vprintf)
	.align		4
        /*0010*/ 	.word	0x00000000
	.align		4
        /*0014*/ 	.word	0xfffffffe
	.align		4
        /*0018*/ 	.word	0x00000000
	.align		4
        /*001c*/ 	.word	0xfffffffd
	.align		4
        /*0020*/ 	.word	0x00000000
	.align		4
        /*0024*/ 	.word	0xfffffffc


//--------------------- .nv.constant4             --------------------------
	.section	.nv.constant4,"a",@progbits
	.align	8
	.align		8
.nv.constant4:
        /*0000*/ 	.dword	vprintf
	.align		8
        /*0008*/ 	.dword	$str


//--------------------- .text._Z8helloGPUv        --------------------------
	.section	.text._Z8helloGPUv,"ax",@progbits
	.align	128
        .global         _Z8helloGPUv
        .type           _Z8helloGPUv,@function
        .size           _Z8helloGPUv,(.L_x_2 - _Z8helloGPUv)
        .other          _Z8helloGPUv,@"STO_CUDA_ENTRY STV_DEFAULT"
_Z8helloGPUv:
.text._Z8helloGPUv:
[----:B------:R-:W0:Y:S01]  /*0000*/  LDC R1, c[0x0][0x37c] ;  /* 0x0000df00ff017b82 */ /* 0x000e220000000800 */
[----:B------:R-:W-:Y:S01]  /*0010*/  MOV R0, 0x0 ;  /* 0x0000000000007802 */ /* 0x000fe20000000f00 */
[----:B------:R-:W1:Y:S01]  /*0020*/  LDCU.64 UR4, c[0x4][0x8] ;  /* 0x01000100ff0477ac */ /* 0x000e620008000a00 */
[----:B------:R-:W-:-:S05]  /*0030*/  CS2R R6, SRZ ;  /* 0x0000000000067805 */ /* 0x000fca000001ff00 */
[----:B------:R2:W3:Y:S01]  /*0040*/  LDC.64 R2, c[0x4][R0] ;  /* 0x0100000000027b82 */ /* 0x0004e20000000a00 */
[----:B-1----:R-:W-:Y:S02]  /*0050*/  IMAD.U32 R4, RZ, RZ, UR4 ;  /* 0x00000004ff047e24 */ /* 0x002fe4000f8e00ff */
[----:B--2---:R-:W-:-:S07]  /*0060*/  IMAD.U32 R5, RZ, RZ, UR5 ;  /* 0x00000005ff057e24 */ /* 0x004fce000f8e00ff */
[----:B------:R-:W-:-:S07]  /*0070*/  LEPC R20, `(.L_x_0) ;  /* 0x000000001014794e */ /* 0x000fce0000000000 */
[----:B0--3--:R-:W-:Y:S05]  /*0080*/  CALL.ABS.NOINC R2 ;  /* 0x0000000002007343 */ /* 0x009fea0003c00000 */
.L_x_0:
[----:B------:R-:W-:Y:S05]  /*0090*/  EXIT ;  /* 0x000000000000794d */ /* 0x000fea0003800000 */
.L_x_1:
[----:B------:R-:W-:-:S00]  /*00a0*/  BRA `(.L_x_1) ;  /* 0xfffffffc00fc7947 */ /* 0x000fc0000383ffff */
[----:B------:R-:W-:-:S00]  /*00b0*/  NOP ;  /* 0x0000000000007918 */ /* 0x000fc00000000000 */
        /* <DEDUP_REMOVED lines=12> */
.L_x_2:


//--------------------- .nv.global.init           --------------------------
	.section	.nv.global.init,"aw",@progbits
.nv.global.init:
	.type		$str,@object
	.size		$str,(.L_0 - $str)
$str:
        /*0000*/ 	.byte	0x48, 0x65, 0x6c, 0x6c, 0x6f, 0x20, 0x77, 0x6f, 0x72, 0x6c, 0x64, 0x21, 0x21, 0x21, 0x0a, 0x00
.L_0:


//--------------------- .nv.shared.reserved.0     --------------------------
	.section	.nv.shared.reserved.0,"aw",@nobits
	.weak		__nv_reservedSMEM_offset_0_alias
	.size		__nv_reservedSMEM_offset_0_alias, 0, 64
	.other		__nv_reservedSMEM_offset_0_alias,@"STO_CUDA_RESERVED_SHARED STV_DEFAULT"
__nv_reservedSMEM_offset_0_alias:
	.zero		0
	.zero		64


//--------------------- .nv.constant0._Z8helloGPUv --------------------------
	.section	.nv.constant0._Z8helloGPUv,"a",@progbits
	.sectionflags	@""
	.align	4
.nv.constant0._Z8helloGPUv:
	.zero		896


//--------------------- SYMBOLS --------------------------

	.type		.nv.reservedSmem.offset0,@object
	.size		.nv.reservedSmem.offset0,0x4
	.type		vprintf,@function
